      .version 3.1
      .target sm_35
      .address_size 64

      // Cray Fortran : Version 8.3.0  (u83050f83142i83148p83243a83009z83243)

      .file	1	"/lustre/atlas/scratch/csep22/trn001/nek5_acc/nek_2013_11_27/gmres.f"

      .entry uzawa_gmres_split_acc_$ck_L1349_1(
               .param .s64 $$arg_ptr_acc_u_t10_t30,
               .param .s64 $$arg_ptr_acc_l_t12_t31,
               .param .s32 $$_arg_acc_seat_n_t16_t32 )
      {
      .reg .pred %p<4>;
      .reg .b32  %b<2>;
      .reg .s32  %s<5>;
      .reg .s64  %sd<6>;
      .reg .u32  %u<6>;
      //
      .loc                 1  1349  0
      .loc                 1  1350  0
      ld.param.s32         %s1, [$$_arg_acc_seat_n_t16_t32];// gmres.f:1350 : $$mr_n_23_t27
      setp.le.s32          %p1, %s1, 0;                // gmres.f:1350
      @%p1 bra             $uzawa_gmres_split_acc_$ck_L1349_1__l40__;// gmres.f:1350
      .loc                 1  1350  0
      mov.u32              %u1, %ntid.x;               // gmres.f:1350
      mov.u32              %u2, %nctaid.x;             // gmres.f:1350
      mul.lo.u32           %s3, %u1, %u2;              // gmres.f:1350 : $$numthrds_t14
      mov.u32              %u3, %ctaid.x;              // gmres.f:1350
      mov.u32              %u4, %tid.x;                // gmres.f:1350
      mad.lo.u32           %u5, %u1, %u3, %u4;         // gmres.f:1350
      mov.s32              %s2, %u5;                   // gmres.f:1350 : $$i_l1350_18_t24
      mov.s32              %s4, %s1;                   // gmres.f:1350 : $$lis_b1_t26
      setp.ge.s32          %p2, %u5, %s1;              // gmres.f:1350
      @%p2 bra             $uzawa_gmres_split_acc_$ck_L1349_1__l40__;// gmres.f:1350
$uzawa_gmres_split_acc_$ck_L1349_1__l9__:
      .loc                 1  1358  0
      ld.param.s64         %sd1, [$$arg_ptr_acc_l_t12_t31];// gmres.f:1358 : $$arg_ptr_acc_l_t12_t31
      shl.b32              %b1, %s2, 3;                // gmres.f:1358
      cvt.s64.s32          %sd2, %b1;                  // gmres.f:1358
      add.s64              %sd3, %sd1, %sd2;           // gmres.f:1358
      .loc                 1  1363  0
      add.s32              %s2, %s3, %s2;              // gmres.f:1363 : $$i_l1350_18_t24
      setp.lt.s32          %p3, %s2, %s4;              // gmres.f:1363
      .loc                 1  1358  0
      st.global.f64        [%sd3], 0d3ff0000000000000; // gmres.f:1358 : 0[$$arg_ptr_acc_l_t12_t31,$$i_l1350_18_t24].L
      .loc                 1  1359  0
      ld.param.s64         %sd4, [$$arg_ptr_acc_u_t10_t30];// gmres.f:1359 : $$arg_ptr_acc_u_t10_t30
      add.s64              %sd5, %sd4, %sd2;           // gmres.f:1359
      st.global.f64        [%sd5], 0d3ff0000000000000; // gmres.f:1359 : 0[$$arg_ptr_acc_u_t10_t30,$$i_l1350_18_t24].L
      .loc                 1  1363  0
      @%p3 bra             $uzawa_gmres_split_acc_$ck_L1349_1__l9__;// gmres.f:1363
$uzawa_gmres_split_acc_$ck_L1349_1__l40__:
      exit;
      } // uzawa_gmres_split_acc_$ck_L1349_1



// ===== COMPILED SASS (sm_100) =====

	.target	sm_100

	.elftype	@"ET_EXEC"


//--------------------- .note.nv.tkinfo           --------------------------
	.section	.note.nv.tkinfo,"",@"SHT_NOTE"
	.sectionflags	@"SHF_NOTE_NV_TKINFO"
	.tkinfo
        /*0018*/ 	.word	0x00000002
        /*0030*/ 	.string	""
        /*0030*/ 	.string	"ptxas"
        /*0030*/ 	.string	"Cuda compilation tools, release 13.0, V13.0.88"
        /*0030*/ 	.string	"Build cuda_13.0.r13.0/compiler.36424714_0"
        /*0030*/ 	.string	"-arch sm_100 "



//--------------------- .note.nv.cuinfo           --------------------------
	.section	.note.nv.cuinfo,"",@"SHT_NOTE"
	.sectionflags	@"SHF_NOTE_NV_CUINFO"
        /*0018*/ 	.short	0x0002
        /*001a*/ 	.short	0x0023
        /*001c*/ 	.short	0x0082
	.zero		2


//--------------------- .nv.info                  --------------------------
	.section	.nv.info,"",@"SHT_CUDA_INFO"
	.align	4


	//----- nvinfo : EIATTR_REGCOUNT
	.align		4
        /*0000*/ 	.byte	0x04, 0x2f
        /*0002*/ 	.short	(.L_1 - .L_0)
	.align		4
.L_0:
        /*0004*/ 	.word	index@(uzawa_gmres_split_acc_$ck_L1349_1)
        /*0008*/ 	.word	0x0000000c


	//----- nvinfo : EIATTR_FRAME_SIZE
	.align		4
.L_1:
        /*000c*/ 	.byte	0x04, 0x11
        /*000e*/ 	.short	(.L_3 - .L_2)
	.align		4
.L_2:
        /*0010*/ 	.word	index@(uzawa_gmres_split_acc_$ck_L1349_1)
        /*0014*/ 	.word	0x00000000


	//----- nvinfo : EIATTR_MIN_STACK_SIZE
	.align		4
.L_3:
        /*0018*/ 	.byte	0x04, 0x12
        /*001a*/ 	.short	(.L_5 - .L_4)
	.align		4
.L_4:
        /*001c*/ 	.word	index@(uzawa_gmres_split_acc_$ck_L1349_1)
        /*0020*/ 	.word	0x00000000
.L_5:


//--------------------- .nv.compat                --------------------------
	.section	.nv.compat,"",@"SHT_CUDA_COMPAT_INFO"
	.align	4
        /*0000*/ 	.byte	0x02, 0x09, 0x00, 0x00, 0x02, 0x02, 0x01, 0x00, 0x02, 0x05, 0x05, 0x00, 0x03, 0x07, 0x01, 0x01
        /*0010*/ 	.byte	0x02, 0x03, 0x00, 0x00, 0x02, 0x06, 0x01, 0x00, 0x04, 0x0b, 0x08, 0x00, 0x09, 0x00, 0x00, 0x00
        /*0020*/ 	.byte	0x00, 0x00, 0x00, 0x00


//--------------------- .nv.info.uzawa_gmres_split_acc_$ck_L1349_1 --------------------------
	.section	.nv.info.uzawa_gmres_split_acc_$ck_L1349_1,"",@"SHT_CUDA_INFO"
	.sectionflags	@""
	.align	4


	//----- nvinfo : EIATTR_CUDA_API_VERSION
	.align		4
        /*0000*/ 	.byte	0x04, 0x37
        /*0002*/ 	.short	(.L_7 - .L_6)
.L_6:
        /*0004*/ 	.word	0x00000082


	//----- nvinfo : EIATTR_KPARAM_INFO
	.align		4
.L_7:
        /*0008*/ 	.byte	0x04, 0x17
        /*000a*/ 	.short	(.L_9 - .L_8)
.L_8:
        /*000c*/ 	.word	0x00000000
        /*0010*/ 	.short	0x0002
        /*0012*/ 	.short	0x0010
        /*0014*/ 	.byte	0x00, 0xf0, 0x11, 0x00


	//----- nvinfo : EIATTR_KPARAM_INFO
	.align		4
.L_9:
        /*0018*/ 	.byte	0x04, 0x17
        /*001a*/ 	.short	(.L_11 - .L_10)
.L_10:
        /*001c*/ 	.word	0x00000000
        /*0020*/ 	.short	0x0001
        /*0022*/ 	.short	0x0008
        /*0024*/ 	.byte	0x00, 0xf0, 0x21, 0x00


	//----- nvinfo : EIATTR_KPARAM_INFO
	.align		4
.L_11:
        /*0028*/ 	.byte	0x04, 0x17
        /*002a*/ 	.short	(.L_13 - .L_12)
.L_12:
        /*002c*/ 	.word	0x00000000
        /*0030*/ 	.short	0x0000
        /*0032*/ 	.short	0x0000
        /*0034*/ 	.byte	0x00, 0xf0, 0x21, 0x00


	//----- nvinfo : EIATTR_SPARSE_MMA_MASK
	.align		4
.L_13:
        /*0038*/ 	.byte	0x03, 0x50
        /*003a*/ 	.short	0x0000


	//----- nvinfo : EIATTR_MAXREG_COUNT
	.align		4
        /*003c*/ 	.byte	0x03, 0x1b
        /*003e*/ 	.short	0x00ff


	//----- nvinfo : EIATTR_MERCURY_ISA_VERSION
	.align		4
        /*0040*/ 	.byte	0x03, 0x5f
        /*0042*/ 	.short	0x0101


	//----- nvinfo : EIATTR_VRC_CTA_INIT_COUNT
	.align		4
        /*0044*/ 	.byte	0x02, 0x4a
	.zero		1
	.zero		1


	//----- nvinfo : EIATTR_EXIT_INSTR_OFFSETS
	.align		4
        /*0048*/ 	.byte	0x04, 0x1c
        /*004a*/ 	.short	(.L_15 - .L_14)


	//   ....[0]....
.L_14:
        /*004c*/ 	.word	0x00000030


	//   ....[1]....
        /*0050*/ 	.word	0x000000c0


	//   ....[2]....
        /*0054*/ 	.word	0x000001f0


	//----- nvinfo : EIATTR_CRS_STACK_SIZE
	.align		4
.L_15:
        /*0058*/ 	.byte	0x04, 0x1e
        /*005a*/ 	.short	(.L_17 - .L_16)
.L_16:
        /*005c*/ 	.word	0x00000000


	//----- nvinfo : EIATTR_CBANK_PARAM_SIZE
	.align		4
.L_17:
        /*0060*/ 	.byte	0x03, 0x19
        /*0062*/ 	.short	0x0014


	//----- nvinfo : EIATTR_PARAM_CBANK
	.align		4
        /*0064*/ 	.byte	0x04, 0x0a
        /*0066*/ 	.short	(.L_19 - .L_18)
	.align		4
.L_18:
        /*0068*/ 	.word	index@(.nv.constant0.uzawa_gmres_split_acc_$ck_L1349_1)
        /*006c*/ 	.short	0x0380
        /*006e*/ 	.short	0x0014


	//----- nvinfo : EIATTR_SW_WAR
	.align		4
.L_19:
        /*0070*/ 	.byte	0x04, 0x36
        /*0072*/ 	.short	(.L_21 - .L_20)
.L_20:
        /*0074*/ 	.word	0x00000008
.L_21:


//--------------------- .nv.callgraph             --------------------------
	.section	.nv.callgraph,"",@"SHT_CUDA_CALLGRAPH"
	.align	4
	.sectionentsize	8
	.align		4
        /*0000*/ 	.word	0x00000000
	.align		4
        /*0004*/ 	.word	0xffffffff
	.align		4
        /*0008*/ 	.word	0x00000000
	.align		4
        /*000c*/ 	.word	0xfffffffe
	.align		4
        /*0010*/ 	.word	0x00000000
	.align		4
        /*0014*/ 	.word	0xfffffffd
	.align		4
        /*0018*/ 	.word	0x00000000
	.align		4
        /*001c*/ 	.word	0xfffffffc


//--------------------- .text.uzawa_gmres_split_acc_$ck_L1349_1 --------------------------
	.section	.text.uzawa_gmres_split_acc_$ck_L1349_1,"ax",@progbits
	.align	128
.text.uzawa_gmres_split_acc_$ck_L1349_1:
        .type           uzawa_gmres_split_acc_$ck_L1349_1,@function
        .size           uzawa_gmres_split_acc_$ck_L1349_1,(.L_x_2 - uzawa_gmres_split_acc_$ck_L1349_1)
        .other          uzawa_gmres_split_acc_$ck_L1349_1,@"STO_CUDA_ENTRY STV_DEFAULT"
uzawa_gmres_split_acc_$ck_L1349_1:
[----:B------:R-:W-:Y:S01]  /*0000*/  LDC R1, c[0x0][0x37c] ;  /* 0x0000df00ff017b82 */ /* 0x000fe20000000800 */
[----:B------:R-:W0:Y:S02]  /*0010*/  LDCU UR6, c[0x0][0x390] ;  /* 0x00007200ff0677ac */ /* 0x000e240008000800 */
[----:B0-----:R-:W-:-:S13]  /*0020*/  ISETP.LT.AND P0, PT, RZ, UR6, PT ;  /* 0x00000006ff007c0c */ /* 0x001fda000bf01270 */
[----:B------:R-:W-:Y:S05]  /*0030*/  @!P0 EXIT ;  /* 0x000000000000894d */ /* 0x000fea0003800000 */
[----:B------:R-:W0:Y:S01]  /*0040*/  S2R R0, SR_CTAID.X ;  /* 0x0000000000007919 */ /* 0x000e220000002500 */
[----:B------:R-:W0:Y:S01]  /*0050*/  LDCU UR4, c[0x0][0x360] ;  /* 0x00006c00ff0477ac */ /* 0x000e220008000800 */
[----:B------:R-:W0:Y:S01]  /*0060*/  S2R R3, SR_TID.X ;  /* 0x0000000000037919 */ /* 0x000e220000002100 */
[----:B------:R-:W1:Y:S01]  /*0070*/  LDCU UR5, c[0x0][0x370] ;  /* 0x00006e00ff0577ac */ /* 0x000e620008000800 */
[----:B------:R-:W2:Y:S01]  /*0080*/  LDCU.128 UR8, c[0x0][0x380] ;  /* 0x00007000ff0877ac */ /* 0x000ea20008000c00 */
[----:B0-----:R-:W-:Y:S01]  /*0090*/  IMAD R0, R0, UR4, R3 ;  /* 0x0000000400007c24 */ /* 0x001fe2000f8e0203 */
[----:B-1----:R-:W-:-:S04]  /*00a0*/  UIMAD UR4, UR4, UR5, URZ ;  /* 0x00000005040472a4 */ /* 0x002fc8000f8e02ff */
[----:B------:R-:W-:-:S13]  /*00b0*/  ISETP.GE.AND P0, PT, R0, UR6, PT ;  /* 0x0000000600007c0c */ /* 0x000fda000bf06270 */
[----:B--2---:R-:W-:Y:S05]  /*00c0*/  @P0 EXIT ;  /* 0x000000000000094d */ /* 0x004fea0003800000 */
[----:B------:R-:W0:Y:S02]  /*00d0*/  LDC.64 R8, c[0x0][0x358] ;  /* 0x0000d600ff087b82 */ /* 0x000e240000000a00 */
.L_x_0:
[----:B-1----:R-:W-:Y:S01]  /*00e0*/  IMAD.SHL.U32 R4, R0, 0x8, RZ ;  /* 0x0000000800047824 */ /* 0x002fe200078e00ff */
[----:B0-----:R-:W-:Y:S01]  /*00f0*/  R2UR UR12, R8 ;  /* 0x00000000080c72ca */ /* 0x001fe200000e0000 */
[----:B------:R-:W-:Y:S01]  /*0100*/  VIADD R0, R0, UR4 ;  /* 0x0000000400007c36 */ /* 0x000fe20008000000 */
[C---:B------:R-:W-:Y:S01]  /*0110*/  R2UR UR13, R9.reuse ;  /* 0x00000000090d72ca */ /* 0x040fe200000e0000 */
[----:B------:R-:W-:Y:S01]  /*0120*/  IMAD.MOV.U32 R6, RZ, RZ, 0x0 ;  /* 0x00000000ff067424 */ /* 0x000fe200078e00ff */
[----:B------:R-:W-:Y:S01]  /*0130*/  SHF.R.S32.HI R5, RZ, 0x1f, R4 ;  /* 0x0000001fff057819 */ /* 0x000fe20000011404 */
[----:B------:R-:W-:Y:S01]  /*0140*/  IMAD.MOV.U32 R7, RZ, RZ, 0x3ff00000 ;  /* 0x3ff00000ff077424 */ /* 0x000fe200078e00ff */
[----:B------:R-:W-:Y:S02]  /*0150*/  IADD3 R2, P0, PT, R4, UR10, RZ ;  /* 0x0000000a04027c10 */ /* 0x000fe4000ff1e0ff */
[----:B------:R-:W-:Y:S02]  /*0160*/  R2UR UR14, R8 ;  /* 0x00000000080e72ca */ /* 0x000fe400000e0000 */
[----:B------:R-:W-:-:S02]  /*0170*/  R2UR UR15, R9 ;  /* 0x00000000090f72ca */ /* 0x000fc400000e0000 */
[C---:B------:R-:W-:Y:S02]  /*0180*/  IADD3.X R3, PT, PT, R5.reuse, UR11, RZ, P0, !PT ;  /* 0x0000000b05037c10 */ /* 0x040fe400087fe4ff */
[----:B------:R-:W-:Y:S02]  /*0190*/  ISETP.GE.AND P0, PT, R0, UR6, PT ;  /* 0x0000000600007c0c */ /* 0x000fe4000bf06270 */
[----:B------:R-:W-:Y:S01]  /*01a0*/  IADD3 R4, P1, PT, R4, UR8, RZ ;  /* 0x0000000804047c10 */ /* 0x000fe2000ff3e0ff */
[----:B------:R1:W-:Y:S03]  /*01b0*/  STG.E.64 desc[UR12][R2.64], R6 ;  /* 0x0000000602007986 */ /* 0x0003e6000c101b0c */
[----:B------:R-:W-:-:S05]  /*01c0*/  IADD3.X R5, PT, PT, R5, UR9, RZ, P1, !PT ;  /* 0x0000000905057c10 */ /* 0x000fca0008ffe4ff */
[----:B------:R1:W-:Y:S02]  /*01d0*/  STG.E.64 desc[UR14][R4.64], R6 ;  /* 0x0000000604007986 */ /* 0x0003e4000c101b0e */
[----:B------:R-:W-:Y:S05]  /*01e0*/  @!P0 BRA `(.L_x_0) ;  /* 0xfffffffc00bc8947 */ /* 0x000fea000383ffff */
[----:B------:R-:W-:Y:S05]  /*01f0*/  EXIT ;  /* 0x000000000000794d */ /* 0x000fea0003800000 */
.L_x_1:
[----:B------:R-:W-:-:S00]  /*0200*/  BRA `(.L_x_1) ;  /* 0xfffffffc00fc7947 */ /* 0x000fc0000383ffff */
[----:B------:R-:W-:-:S00]  /*0210*/  NOP ;  /* 0x0000000000007918 */ /* 0x000fc00000000000 */
        /* <DEDUP_REMOVED lines=14> */
.L_x_2:


//--------------------- .nv.shared.reserved.0     --------------------------
	.section	.nv.shared.reserved.0,"aw",@nobits
	.weak		__nv_reservedSMEM_offset_0_alias
	.size		__nv_reservedSMEM_offset_0_alias, 0, 64
	.other		__nv_reservedSMEM_offset_0_alias,@"STO_CUDA_RESERVED_SHARED STV_DEFAULT"
__nv_reservedSMEM_offset_0_alias:
	.zero		0
	.zero		64


//--------------------- .nv.constant0.uzawa_gmres_split_acc_$ck_L1349_1 --------------------------
	.section	.nv.constant0.uzawa_gmres_split_acc_$ck_L1349_1,"a",@progbits
	.sectionflags	@""
	.align	4
.nv.constant0.uzawa_gmres_split_acc_$ck_L1349_1:
	.zero		916


//--------------------- SYMBOLS --------------------------

	.type		.nv.reservedSmem.offset0,@object
	.size		.nv.reservedSmem.offset0,0x4
